	.headerflags	@"EF_CUDA_TEXMODE_UNIFIED EF_CUDA_64BIT_ADDRESS EF_CUDA_ACCELERATORS EF_CUDA_SM90 EF_CUDA_VIRTUAL_SM(EF_CUDA_SM90)"
	.elftype	@"ET_EXEC"


//--------------------- .nv.info                  --------------------------
	.section	.nv.info,"",@"SHT_CUDA_INFO"
	.align	4


	//----- nvinfo : EIATTR_REGCOUNT
	.align		4
        /*0000*/ 	.byte	0x04, 0x2f
        /*0002*/ 	.short	(.L_3 - .L_2)
	.align		4
.L_2:
        /*0004*/ 	.word	index@(triton_poi_fused__native_batch_norm_legit_no_training_convolution_sigmoid_34)
        /*0008*/ 	.word	0x00000013


	//----- nvinfo : EIATTR_MIN_STACK_SIZE
	.align		4
.L_3:
        /*000c*/ 	.byte	0x04, 0x12
        /*000e*/ 	.short	(.L_5 - .L_4)
	.align		4
.L_4:
        /*0010*/ 	.word	index@(triton_poi_fused__native_batch_norm_legit_no_training_convolution_sigmoid_34)
        /*0014*/ 	.word	0x00000000


	//----- nvinfo : EIATTR_FRAME_SIZE
	.align		4
.L_5:
        /*0018*/ 	.byte	0x04, 0x11
        /*001a*/ 	.short	(.L_7 - .L_6)
	.align		4
.L_6:
        /*001c*/ 	.word	index@(triton_poi_fused__native_batch_norm_legit_no_training_convolution_sigmoid_34)
        /*0020*/ 	.word	0x00000000


	//----- nvinfo : EIATTR_MIN_STACK_SIZE
	.align		4
.L_7:
        /*0024*/ 	.byte	0x04, 0x12
        /*0026*/ 	.short	(.L_9 - .L_8)
	.align		4
.L_8:
        /*0028*/ 	.word	index@(triton_poi_fused__native_batch_norm_legit_no_training_convolution_sigmoid_34)
        /*002c*/ 	.word	0x00000000
.L_9:


//--------------------- .nv.info.triton_poi_fused__native_batch_norm_legit_no_training_convolution_sigmoid_34 --------------------------
	.section	.nv.info.triton_poi_fused__native_batch_norm_legit_no_training_convolution_sigmoid_34,"",@"SHT_CUDA_INFO"
	.sectionflags	@""
	.align	4


	//----- nvinfo : EIATTR_CUDA_API_VERSION
	.align		4
        /*0000*/ 	.byte	0x04, 0x37
        /*0002*/ 	.short	(.L_11 - .L_10)
.L_10:
        /*0004*/ 	.word	0x0000007c


	//----- nvinfo : EIATTR_KPARAM_INFO
	.align		4
.L_11:
        /*0008*/ 	.byte	0x04, 0x17
        /*000a*/ 	.short	(.L_13 - .L_12)
.L_12:
        /*000c*/ 	.word	0x00000000
        /*0010*/ 	.short	0x0007
        /*0012*/ 	.short	0x0038
        /*0014*/ 	.byte	0x00, 0xf0, 0x11, 0x00


	//----- nvinfo : EIATTR_KPARAM_INFO
	.align		4
.L_13:
        /*0018*/ 	.byte	0x04, 0x17
        /*001a*/ 	.short	(.L_15 - .L_14)
.L_14:
        /*001c*/ 	.word	0x00000000
        /*0020*/ 	.short	0x0006
        /*0022*/ 	.short	0x0030
        /*0024*/ 	.byte	0x00, 0xf4, 0x21, 0x00


	//----- nvinfo : EIATTR_KPARAM_INFO
	.align		4
.L_15:
        /*0028*/ 	.byte	0x04, 0x17
        /*002a*/ 	.short	(.L_17 - .L_16)
.L_16:
        /*002c*/ 	.word	0x00000000
        /*0030*/ 	.short	0x0005
        /*0032*/ 	.short	0x0028
        /*0034*/ 	.byte	0x00, 0xf4, 0x21, 0x00


	//----- nvinfo : EIATTR_KPARAM_INFO
	.align		4
.L_17:
        /*0038*/ 	.byte	0x04, 0x17
        /*003a*/ 	.short	(.L_19 - .L_18)
.L_18:
        /*003c*/ 	.word	0x00000000
        /*0040*/ 	.short	0x0004
        /*0042*/ 	.short	0x0020
        /*0044*/ 	.byte	0x00, 0xf4, 0x21, 0x00


	//----- nvinfo : EIATTR_KPARAM_INFO
	.align		4
.L_19:
        /*0048*/ 	.byte	0x04, 0x17
        /*004a*/ 	.short	(.L_21 - .L_20)
.L_20:
        /*004c*/ 	.word	0x00000000
        /*0050*/ 	.short	0x0003
        /*0052*/ 	.short	0x0018
        /*0054*/ 	.byte	0x00, 0xf4, 0x21, 0x00


	//----- nvinfo : EIATTR_KPARAM_INFO
	.align		4
.L_21:
        /*0058*/ 	.byte	0x04, 0x17
        /*005a*/ 	.short	(.L_23 - .L_22)
.L_22:
        /*005c*/ 	.word	0x00000000
        /*0060*/ 	.short	0x0002
        /*0062*/ 	.short	0x0010
        /*0064*/ 	.byte	0x00, 0xf4, 0x21, 0x00


	//----- nvinfo : EIATTR_KPARAM_INFO
	.align		4
.L_23:
        /*0068*/ 	.byte	0x04, 0x17
        /*006a*/ 	.short	(.L_25 - .L_24)
.L_24:
        /*006c*/ 	.word	0x00000000
        /*0070*/ 	.short	0x0001
        /*0072*/ 	.short	0x0008
        /*0074*/ 	.byte	0x00, 0xf4, 0x21, 0x00


	//----- nvinfo : EIATTR_KPARAM_INFO
	.align		4
.L_25:
        /*0078*/ 	.byte	0x04, 0x17
        /*007a*/ 	.short	(.L_27 - .L_26)
.L_26:
        /*007c*/ 	.word	0x00000000
        /*0080*/ 	.short	0x0000
        /*0082*/ 	.short	0x0000
        /*0084*/ 	.byte	0x00, 0xf4, 0x21, 0x00


	//----- nvinfo : EIATTR_SPARSE_MMA_MASK
	.align		4
.L_27:
        /*0088*/ 	.byte	0x03, 0x50
        /*008a*/ 	.short	0x0000


	//----- nvinfo : EIATTR_MAXREG_COUNT
	.align		4
        /*008c*/ 	.byte	0x03, 0x1b
        /*008e*/ 	.short	0x00ff


	//----- nvinfo : EIATTR_EXIT_INSTR_OFFSETS
	.align		4
        /*0090*/ 	.byte	0x04, 0x1c
        /*0092*/ 	.short	(.L_29 - .L_28)


	//   ....[0]....
.L_28:
        /*0094*/ 	.word	0x00000440


	//   ....[1]....
        /*0098*/ 	.word	0x00000460


	//----- nvinfo : EIATTR_REQNTID
	.align		4
.L_29:
        /*009c*/ 	.byte	0x04, 0x10
        /*009e*/ 	.short	(.L_31 - .L_30)
.L_30:
        /*00a0*/ 	.word	0x00000080
        /*00a4*/ 	.word	0x00000001
        /*00a8*/ 	.word	0x00000001


	//----- nvinfo : EIATTR_CBANK_PARAM_SIZE
	.align		4
.L_31:
        /*00ac*/ 	.byte	0x03, 0x19
        /*00ae*/ 	.short	0x003c


	//----- nvinfo : EIATTR_PARAM_CBANK
	.align		4
        /*00b0*/ 	.byte	0x04, 0x0a
        /*00b2*/ 	.short	(.L_33 - .L_32)
	.align		4
.L_32:
        /*00b4*/ 	.word	index@(.nv.constant0.triton_poi_fused__native_batch_norm_legit_no_training_convolution_sigmoid_34)
        /*00b8*/ 	.short	0x0210
        /*00ba*/ 	.short	0x003c


	//----- nvinfo : EIATTR_SW_WAR
	.align		4
.L_33:
        /*00bc*/ 	.byte	0x04, 0x36
        /*00be*/ 	.short	(.L_35 - .L_34)
.L_34:
        /*00c0*/ 	.word	0x00000008
.L_35:


//--------------------- .nv.callgraph             --------------------------
	.section	.nv.callgraph,"",@"SHT_CUDA_CALLGRAPH"
	.align	4
	.sectionentsize	8
	.align		4
        /*0000*/ 	.word	0x00000000
	.align		4
        /*0004*/ 	.word	0xffffffff
	.align		4
        /*0008*/ 	.word	0x00000000
	.align		4
        /*000c*/ 	.word	0xfffffffe
	.align		4
        /*0010*/ 	.word	0x00000000
	.align		4
        /*0014*/ 	.word	0xfffffffd
	.align		4
        /*0018*/ 	.word	0x00000000
	.align		4
        /*001c*/ 	.word	0xfffffffc


//--------------------- .nv.constant4             --------------------------
	.section	.nv.constant4,"a",@progbits
	.align	8
	.align		8
.nv.constant4:
        /*0000*/ 	.dword	_$_str
	.align		8
        /*0008*/ 	.dword	_$_str_$_2


//--------------------- .text.triton_poi_fused__native_batch_norm_legit_no_training_convolution_sigmoid_34 --------------------------
	.section	.text.triton_poi_fused__native_batch_norm_legit_no_training_convolution_sigmoid_34,"ax",@progbits
	.align	128
        .global         triton_poi_fused__native_batch_norm_legit_no_training_convolution_sigmoid_34
        .type           triton_poi_fused__native_batch_norm_legit_no_training_convolution_sigmoid_34,@function
        .size           triton_poi_fused__native_batch_norm_legit_no_training_convolution_sigmoid_34,(.L_x_1 - triton_poi_fused__native_batch_norm_legit_no_training_convolution_sigmoid_34)
        .other          triton_poi_fused__native_batch_norm_legit_no_training_convolution_sigmoid_34,@"STO_CUDA_ENTRY STV_DEFAULT"
triton_poi_fused__native_batch_norm_legit_no_training_convolution_sigmoid_34:
.text.triton_poi_fused__native_batch_norm_legit_no_training_convolution_sigmoid_34:
[----:B------:R-:W0:Y:S08]  /*0000*/  LDC R1, c[0x0][0x28] ;  /* 0x00000a00ff017b82 */ /* 0x000e300000000800 */
[----:B------:R-:W1:Y:S01]  /*0010*/  LDC.64 R2, c[0x0][0x228] ;  /* 0x00008a00ff027b82 */ /* 0x000e620000000a00 */
[----:B------:R-:W2:Y:S01]  /*0020*/  S2R R0, SR_TID.X ;  /* 0x0000000000007919 */ /* 0x000ea20000002100 */
[----:B------:R-:W-:Y:S01]  /*0030*/  ULDC.64 UR4, c[0x0][0x208] ;  /* 0x0000820000047ab9 */ /* 0x000fe20000000a00 */
[----:B------:R-:W3:Y:S05]  /*0040*/  S2R R5, SR_CTAID.X ;  /* 0x0000000000057919 */ /* 0x000eea0000002500 */
[----:B------:R-:W4:Y:S01]  /*0050*/  LDC.64 R14, c[0x0][0x210] ;  /* 0x00008400ff0e7b82 */ /* 0x000f220000000a00 */
[----:B-1----:R4:W5:Y:S07]  /*0060*/  LDG.E R16, desc[UR4][R2.64] ;  /* 0x0000000402107981 */ /* 0x00296e000c1e1900 */
[----:B------:R-:W1:Y:S01]  /*0070*/  LDC.64 R6, c[0x0][0x218] ;  /* 0x00008600ff067b82 */ /* 0x000e620000000a00 */
[----:B--2---:R-:W-:-:S07]  /*0080*/  SHF.L.U32 R0, R0, 0x1, RZ ;  /* 0x0000000100007819 */ /* 0x004fce00000006ff */
[----:B------:R-:W2:Y:S01]  /*0090*/  LDC.64 R8, c[0x0][0x220] ;  /* 0x00008800ff087b82 */ /* 0x000ea20000000a00 */
[----:B------:R-:W-:-:S04]  /*00a0*/  LOP3.LUT R0, R0, 0xfe, RZ, 0xc0, !PT ;  /* 0x000000fe00007812 */ /* 0x000fc800078ec0ff */
[----:B---3--:R-:W-:-:S03]  /*00b0*/  LEA R0, R5, R0, 0x8 ;  /* 0x0000000005007211 */ /* 0x008fc600078e40ff */
[----:B------:R-:W3:Y:S01]  /*00c0*/  LDC.64 R10, c[0x0][0x230] ;  /* 0x00008c00ff0a7b82 */ /* 0x000ee20000000a00 */
[----:B------:R-:W-:Y:S02]  /*00d0*/  CS2R R4, SRZ ;  /* 0x0000000000047805 */ /* 0x000fe4000001ff00 */
[C---:B------:R-:W-:Y:S01]  /*00e0*/  ISETP.GE.AND P0, PT, R0.reuse, 0x400, PT ;  /* 0x000004000000780c */ /* 0x040fe20003f06270 */
[----:B----4-:R-:W-:Y:S01]  /*00f0*/  IMAD.WIDE R2, R0, 0x4, R14 ;  /* 0x0000000400027825 */ /* 0x010fe200078e020e */
[----:B-1----:R1:W4:Y:S03]  /*0100*/  LDG.E R7, desc[UR4][R6.64] ;  /* 0x0000000406077981 */ /* 0x002326000c1e1900 */
[----:B------:R-:W1:Y:S08]  /*0110*/  LDC.64 R12, c[0x0][0x238] ;  /* 0x00008e00ff0c7b82 */ /* 0x000e700000000a00 */
[----:B------:R-:W4:Y:S04]  /*0120*/  @!P0 LDG.E.64 R4, desc[UR4][R2.64] ;  /* 0x0000000402048981 */ /* 0x000f28000c1e1b00 */
[----:B--2---:R2:W4:Y:S04]  /*0130*/  LDG.E R8, desc[UR4][R8.64] ;  /* 0x0000000408087981 */ /* 0x004528000c1e1900 */
[----:B---3--:R-:W3:Y:S04]  /*0140*/  LDG.E R10, desc[UR4][R10.64] ;  /* 0x000000040a0a7981 */ /* 0x008ee8000c1e1900 */
[----:B01----:R-:W3:Y:S01]  /*0150*/  LDG.E R13, desc[UR4][R12.64] ;  /* 0x000000040c0d7981 */ /* 0x003ee2000c1e1900 */
[----:B------:R-:W-:Y:S01]  /*0160*/  HFMA2.MMA R6, -RZ, RZ, 1.625, 0 ;  /* 0x3e800000ff067435 */ /* 0x000fe200000001ff */
[----:B-----5:R-:W-:-:S04]  /*0170*/  FADD R16, R16, 9.9999997473787516356e-06 ;  /* 0x3727c5ac10107421 */ /* 0x020fc80000000000 */
[----:B------:R-:W0:Y:S02]  /*0180*/  MUFU.SQRT R14, R16 ;  /* 0x00000010000e7308 */ /* 0x000e240000002000 */
[C---:B0-----:R-:W-:Y:S02]  /*0190*/  FSETP.GT.AND P1, PT, R14.reuse, 8.50705917302346158658e+37, PT ;  /* 0x7e8000000e00780b */ /* 0x041fe40003f24000 */
[----:B------:R-:W-:-:S11]  /*01a0*/  FSETP.GEU.AND P2, PT, R14, 1.175494350822287508e-38, PT ;  /* 0x008000000e00780b */ /* 0x000fd60003f4e000 */
[----:B------:R-:W-:-:S04]  /*01b0*/  @P1 FMUL R14, R14, 0.25 ;  /* 0x3e8000000e0e1820 */ /* 0x000fc80000400000 */
[----:B------:R-:W-:-:S06]  /*01c0*/  @!P2 FMUL R14, R14, 16777216 ;  /* 0x4b8000000e0ea820 */ /* 0x000fcc0000400000 */
[----:B------:R-:W0:Y:S01]  /*01d0*/  MUFU.RCP R14, R14 ;  /* 0x0000000e000e7308 */ /* 0x000e220000001000 */
[----:B--2---:R-:W-:Y:S01]  /*01e0*/  FSEL R9, R6, 1, P1 ;  /* 0x3f80000006097808 */ /* 0x004fe20000800000 */
[C---:B----4-:R-:W-:Y:S01]  /*01f0*/  FADD R4, R7.reuse, R4 ;  /* 0x0000000407047221 */ /* 0x050fe20000000000 */
[----:B------:R-:W-:-:S03]  /*0200*/  FADD R5, R7, R5 ;  /* 0x0000000507057221 */ /* 0x000fc60000000000 */
[----:B------:R-:W-:Y:S01]  /*0210*/  @!P2 FMUL R9, R9, 16777216 ;  /* 0x4b8000000909a820 */ /* 0x000fe20000400000 */
[C---:B------:R-:W-:Y:S01]  /*0220*/  FADD R7, -R8.reuse, R4 ;  /* 0x0000000408077221 */ /* 0x040fe20000000100 */
[----:B------:R-:W-:Y:S02]  /*0230*/  FADD R8, -R8, R5 ;  /* 0x0000000508087221 */ /* 0x000fe40000000100 */
[----:B0-----:R-:W-:-:S04]  /*0240*/  FMUL R9, R14, R9 ;  /* 0x000000090e097220 */ /* 0x001fc80000400000 */
[-C--:B------:R-:W-:Y:S01]  /*0250*/  FMUL R7, R7, R9.reuse ;  /* 0x0000000907077220 */ /* 0x080fe20000400000 */
[----:B------:R-:W-:-:S03]  /*0260*/  FMUL R8, R8, R9 ;  /* 0x0000000908087220 */ /* 0x000fc60000400000 */
[C-C-:B---3--:R-:W-:Y:S01]  /*0270*/  FFMA R7, R10.reuse, R7, R13.reuse ;  /* 0x000000070a077223 */ /* 0x148fe2000000000d */
[----:B------:R-:W-:-:S03]  /*0280*/  FFMA R8, R10, R8, R13 ;  /* 0x000000080a087223 */ /* 0x000fc6000000000d */
[----:B------:R-:W-:Y:S01]  /*0290*/  FADD R7, RZ, -R7 ;  /* 0x80000007ff077221 */ /* 0x000fe20000000000 */
[----:B------:R-:W-:-:S03]  /*02a0*/  FADD R8, RZ, -R8 ;  /* 0x80000008ff087221 */ /* 0x000fc60000000000 */
[----:B------:R-:W-:Y:S01]  /*02b0*/  FMUL R7, R7, 1.4426950216293334961 ;  /* 0x3fb8aa3b07077820 */ /* 0x000fe20000400000 */
[----:B------:R-:W-:-:S04]  /*02c0*/  FMUL R10, R8, 1.4426950216293334961 ;  /* 0x3fb8aa3b080a7820 */ /* 0x000fc80000400000 */
[----:B------:R-:W-:Y:S02]  /*02d0*/  FSETP.GEU.AND P1, PT, R7, -126, PT ;  /* 0xc2fc00000700780b */ /* 0x000fe40003f2e000 */
[----:B------:R-:W-:-:S11]  /*02e0*/  FSETP.GEU.AND P2, PT, R10, -126, PT ;  /* 0xc2fc00000a00780b */ /* 0x000fd60003f4e000 */
[----:B------:R-:W-:Y:S02]  /*02f0*/  @!P1 FMUL R7, R7, 0.5 ;  /* 0x3f00000007079820 */ /* 0x000fe40000400000 */
[----:B------:R-:W-:Y:S02]  /*0300*/  @!P2 FMUL R10, R10, 0.5 ;  /* 0x3f0000000a0aa820 */ /* 0x000fe40000400000 */
[----:B------:R-:W0:Y:S08]  /*0310*/  MUFU.EX2 R8, R7 ;  /* 0x0000000700087308 */ /* 0x000e300000000800 */
[----:B------:R-:W1:Y:S01]  /*0320*/  MUFU.EX2 R9, R10 ;  /* 0x0000000a00097308 */ /* 0x000e620000000800 */
[----:B0-----:R-:W-:-:S04]  /*0330*/  @!P1 FMUL R8, R8, R8 ;  /* 0x0000000808089220 */ /* 0x001fc80000400000 */
[----:B------:R-:W-:Y:S01]  /*0340*/  FADD R11, R8, 1 ;  /* 0x3f800000080b7421 */ /* 0x000fe20000000000 */
[----:B-1----:R-:W-:-:S04]  /*0350*/  @!P2 FMUL R9, R9, R9 ;  /* 0x000000090909a220 */ /* 0x002fc80000400000 */
[----:B------:R-:W-:Y:S01]  /*0360*/  FADD R12, R9, 1 ;  /* 0x3f800000090c7421 */ /* 0x000fe20000000000 */
[----:B------:R-:W-:Y:S01]  /*0370*/  FSETP.GT.AND P1, PT, R11, 8.50705917302346158658e+37, PT ;  /* 0x7e8000000b00780b */ /* 0x000fe20003f24000 */
[----:B------:R-:W0:Y:S03]  /*0380*/  LDC.64 R8, c[0x0][0x240] ;  /* 0x00009000ff087b82 */ /* 0x000e260000000a00 */
[----:B------:R-:W-:-:S09]  /*0390*/  FSETP.GT.AND P2, PT, R12, 8.50705917302346158658e+37, PT ;  /* 0x7e8000000c00780b */ /* 0x000fd20003f44000 */
[----:B------:R-:W-:-:S04]  /*03a0*/  @P1 FMUL R11, R11, 0.25 ;  /* 0x3e8000000b0b1820 */ /* 0x000fc80000400000 */
[----:B------:R-:W-:Y:S02]  /*03b0*/  @P2 FMUL R12, R12, 0.25 ;  /* 0x3e8000000c0c2820 */ /* 0x000fe40000400000 */
[----:B------:R-:W1:Y:S08]  /*03c0*/  MUFU.RCP R11, R11 ;  /* 0x0000000b000b7308 */ /* 0x000e700000001000 */
[----:B------:R-:W2:Y:S01]  /*03d0*/  MUFU.RCP R12, R12 ;  /* 0x0000000c000c7308 */ /* 0x000ea20000001000 */
[----:B------:R-:W-:-:S02]  /*03e0*/  FSEL R10, R6, 1, P1 ;  /* 0x3f800000060a7808 */ /* 0x000fc40000800000 */
[----:B------:R-:W-:Y:S01]  /*03f0*/  FSEL R13, R6, 1, P2 ;  /* 0x3f800000060d7808 */ /* 0x000fe20001000000 */
[----:B------:R3:W-:Y:S01]  /*0400*/  @!P0 STG.E.64 desc[UR4][R2.64], R4 ;  /* 0x0000000402008986 */ /* 0x0007e2000c101b04 */
[----:B0-----:R-:W-:-:S04]  /*0410*/  IMAD.WIDE R6, R0, 0x4, R8 ;  /* 0x0000000400067825 */ /* 0x001fc800078e0208 */
[----:B-1----:R-:W-:Y:S01]  /*0420*/  FMUL R8, R11, R10 ;  /* 0x0000000a0b087220 */ /* 0x002fe20000400000 */
[----:B--2---:R-:W-:Y:S01]  /*0430*/  FMUL R9, R12, R13 ;  /* 0x0000000d0c097220 */ /* 0x004fe20000400000 */
[----:B------:R-:W-:Y:S06]  /*0440*/  @P0 EXIT ;  /* 0x000000000000094d */ /* 0x000fec0003800000 */
[----:B------:R-:W-:Y:S01]  /*0450*/  STG.E.64 desc[UR4][R6.64], R8 ;  /* 0x0000000806007986 */ /* 0x000fe2000c101b04 */
[----:B------:R-:W-:Y:S05]  /*0460*/  EXIT ;  /* 0x000000000000794d */ /* 0x000fea0003800000 */
.L_x_0:
[----:B------:R-:W-:-:S00]  /*0470*/  BRA `(.L_x_0) ;  /* 0xfffffffc00fc7947 */ /* 0x000fc0000383ffff */
[----:B------:R-:W-:-:S00]  /*0480*/  NOP ;  /* 0x0000000000007918 */ /* 0x000fc00000000000 */
[----:B------:R-:W-:-:S00]  /*0490*/  NOP ;  /* 0x0000000000007918 */ /* 0x000fc00000000000 */
[----:B------:R-:W-:-:S00]  /*04a0*/  NOP ;  /* 0x0000000000007918 */ /* 0x000fc00000000000 */
[----:B------:R-:W-:-:S00]  /*04b0*/  NOP ;  /* 0x0000000000007918 */ /* 0x000fc00000000000 */
[----:B------:R-:W-:-:S00]  /*04c0*/  NOP ;  /* 0x0000000000007918 */ /* 0x000fc00000000000 */
[----:B------:R-:W-:-:S00]  /*04d0*/  NOP ;  /* 0x0000000000007918 */ /* 0x000fc00000000000 */
[----:B------:R-:W-:-:S00]  /*04e0*/  NOP ;  /* 0x0000000000007918 */ /* 0x000fc00000000000 */
[----:B------:R-:W-:-:S00]  /*04f0*/  NOP ;  /* 0x0000000000007918 */ /* 0x000fc00000000000 */
.L_x_1:


//--------------------- .nv.global.init           --------------------------
	.section	.nv.global.init,"aw",@progbits
.nv.global.init:
	.type		_$_str,@object
	.size		_$_str,(_$_str_$_2 - _$_str)
_$_str:
        /*0000*/ 	.byte	0x5f, 0x5f, 0x43, 0x55, 0x44, 0x41, 0x5f, 0x46, 0x54, 0x5a, 0x00
	.type		_$_str_$_2,@object
	.size		_$_str_$_2,(.L_1 - _$_str_$_2)
_$_str_$_2:
        /*000b*/ 	.byte	0x5f, 0x5f, 0x43, 0x55, 0x44, 0x41, 0x5f, 0x50, 0x52, 0x45, 0x43, 0x5f, 0x53, 0x51, 0x52, 0x54
        /*001b*/ 	.byte	0x00
.L_1:


//--------------------- .nv.constant0.triton_poi_fused__native_batch_norm_legit_no_training_convolution_sigmoid_34 --------------------------
	.section	.nv.constant0.triton_poi_fused__native_batch_norm_legit_no_training_convolution_sigmoid_34,"a",@progbits
	.sectionflags	@""
	.align	4
.nv.constant0.triton_poi_fused__native_batch_norm_legit_no_training_convolution_sigmoid_34:
	.zero		588
